//
// Generated by NVIDIA NVVM Compiler
//
// Compiler Build ID: CL-36424714
// Cuda compilation tools, release 13.0, V13.0.88
// Based on NVVM 20.0.0
//

.version 9.0
.target sm_100
.address_size 64

	// .globl	_Z28flash_attn_init_state_kernelPfS_S_S_S_S_
.global .align 4 .b8 o_init[32768];
.global .align 4 .b8 l_init[256];
.global .align 4 .b8 m_init[256];

.visible .entry _Z28flash_attn_init_state_kernelPfS_S_S_S_S_(
	.param .u64 .ptr .align 1 _Z28flash_attn_init_state_kernelPfS_S_S_S_S__param_0,
	.param .u64 .ptr .align 1 _Z28flash_attn_init_state_kernelPfS_S_S_S_S__param_1,
	.param .u64 .ptr .align 1 _Z28flash_attn_init_state_kernelPfS_S_S_S_S__param_2,
	.param .u64 .ptr .align 1 _Z28flash_attn_init_state_kernelPfS_S_S_S_S__param_3,
	.param .u64 .ptr .align 1 _Z28flash_attn_init_state_kernelPfS_S_S_S_S__param_4,
	.param .u64 .ptr .align 1 _Z28flash_attn_init_state_kernelPfS_S_S_S_S__param_5
)
{
	.reg .pred 	%p<11>;
	.reg .b32 	%r<15>;
	.reg .b32 	%f<7>;
	.reg .b64 	%rd<44>;

	ld.param.u64 	%rd2, [_Z28flash_attn_init_state_kernelPfS_S_S_S_S__param_0];
	ld.param.u64 	%rd3, [_Z28flash_attn_init_state_kernelPfS_S_S_S_S__param_1];
	ld.param.u64 	%rd4, [_Z28flash_attn_init_state_kernelPfS_S_S_S_S__param_2];
	ld.param.u64 	%rd5, [_Z28flash_attn_init_state_kernelPfS_S_S_S_S__param_3];
	ld.param.u64 	%rd6, [_Z28flash_attn_init_state_kernelPfS_S_S_S_S__param_4];
	ld.param.u64 	%rd7, [_Z28flash_attn_init_state_kernelPfS_S_S_S_S__param_5];
	mov.u32 	%r3, %tid.y;
	mov.u32 	%r4, %ctaid.y;
	mov.u32 	%r5, %ntid.y;
	mad.lo.s32 	%r1, %r4, %r5, %r3;
	mov.u32 	%r6, %tid.x;
	mov.u32 	%r7, %ctaid.x;
	mov.u32 	%r8, %ntid.x;
	mad.lo.s32 	%r2, %r7, %r8, %r6;
	setp.lt.u32 	%p3, %r1, 64;
	setp.lt.s32 	%p4, %r2, 128;
	and.pred  	%p1, %p3, %p4;
	mul.wide.u32 	%rd8, %r1, 512;
	mov.u64 	%rd9, o_init;
	add.s64 	%rd10, %rd9, %rd8;
	mul.wide.s32 	%rd11, %r2, 4;
	add.s64 	%rd1, %rd10, %rd11;
	not.pred 	%p5, %p1;
	@%p5 bra 	$L__BB0_2;
	cvta.to.global.u64 	%rd12, %rd2;
	shl.b32 	%r9, %r1, 7;
	add.s32 	%r10, %r9, %r2;
	mul.wide.s32 	%rd13, %r10, 4;
	add.s64 	%rd14, %rd12, %rd13;
	ld.global.f32 	%f1, [%rd14];
	st.global.f32 	[%rd1], %f1;
$L__BB0_2:
	setp.lt.u32 	%p6, %r1, 64;
	setp.lt.s32 	%p7, %r2, 1;
	and.pred  	%p2, %p6, %p7;
	not.pred 	%p8, %p2;
	@%p8 bra 	$L__BB0_4;
	add.s32 	%r11, %r1, %r2;
	cvta.to.global.u64 	%rd15, %rd3;
	mul.wide.s32 	%rd16, %r11, 4;
	add.s64 	%rd17, %rd15, %rd16;
	ld.global.f32 	%f2, [%rd17];
	mul.wide.u32 	%rd18, %r1, 4;
	mov.u64 	%rd19, l_init;
	add.s64 	%rd20, %rd19, %rd18;
	add.s64 	%rd22, %rd20, %rd11;
	st.global.f32 	[%rd22], %f2;
	cvta.to.global.u64 	%rd23, %rd4;
	add.s64 	%rd24, %rd23, %rd16;
	ld.global.f32 	%f3, [%rd24];
	mov.u64 	%rd25, m_init;
	add.s64 	%rd26, %rd25, %rd18;
	add.s64 	%rd27, %rd26, %rd11;
	st.global.f32 	[%rd27], %f3;
$L__BB0_4:
	@%p5 bra 	$L__BB0_6;
	ld.global.f32 	%f4, [%rd1];
	shl.b32 	%r12, %r1, 7;
	add.s32 	%r13, %r12, %r2;
	cvta.to.global.u64 	%rd28, %rd5;
	mul.wide.s32 	%rd29, %r13, 4;
	add.s64 	%rd30, %rd28, %rd29;
	st.global.f32 	[%rd30], %f4;
$L__BB0_6:
	@%p8 bra 	$L__BB0_8;
	mul.wide.u32 	%rd31, %r1, 4;
	mov.u64 	%rd32, l_init;
	add.s64 	%rd33, %rd32, %rd31;
	add.s64 	%rd35, %rd33, %rd11;
	ld.global.f32 	%f5, [%rd35];
	add.s32 	%r14, %r1, %r2;
	cvta.to.global.u64 	%rd36, %rd6;
	mul.wide.s32 	%rd37, %r14, 4;
	add.s64 	%rd38, %rd36, %rd37;
	st.global.f32 	[%rd38], %f5;
	mov.u64 	%rd39, m_init;
	add.s64 	%rd40, %rd39, %rd31;
	add.s64 	%rd41, %rd40, %rd11;
	ld.global.f32 	%f6, [%rd41];
	cvta.to.global.u64 	%rd42, %rd7;
	add.s64 	%rd43, %rd42, %rd37;
	st.global.f32 	[%rd43], %f6;
$L__BB0_8:
	ret;

}


// ===== COMPILED SASS (sm_100) =====

	.target	sm_100

	.elftype	@"ET_EXEC"


//--------------------- .note.nv.tkinfo           --------------------------
	.section	.note.nv.tkinfo,"",@"SHT_NOTE"
	.sectionflags	@"SHF_NOTE_NV_TKINFO"
	.tkinfo
        /*0018*/ 	.word	0x00000002
        /*0030*/ 	.string	""
        /*0030*/ 	.string	"ptxas"
        /*0030*/ 	.string	"Cuda compilation tools, release 13.0, V13.0.88"
        /*0030*/ 	.string	"Build cuda_13.0.r13.0/compiler.36424714_0"
        /*0030*/ 	.string	"-arch sm_100 -m 64 "



//--------------------- .note.nv.cuinfo           --------------------------
	.section	.note.nv.cuinfo,"",@"SHT_NOTE"
	.sectionflags	@"SHF_NOTE_NV_CUINFO"
        /*0018*/ 	.short	0x0002
        /*001a*/ 	.short	0x0064
        /*001c*/ 	.short	0x0082
	.zero		2


//--------------------- .nv.info                  --------------------------
	.section	.nv.info,"",@"SHT_CUDA_INFO"
	.align	4


	//----- nvinfo : EIATTR_REGCOUNT
	.align		4
        /*0000*/ 	.byte	0x04, 0x2f
        /*0002*/ 	.short	(.L_4 - .L_3)
	.align		4
.L_3:
        /*0004*/ 	.word	index@(_Z28flash_attn_init_state_kernelPfS_S_S_S_S_)
        /*0008*/ 	.word	0x00000010


	//----- nvinfo : EIATTR_FRAME_SIZE
	.align		4
.L_4:
        /*000c*/ 	.byte	0x04, 0x11
        /*000e*/ 	.short	(.L_6 - .L_5)
	.align		4
.L_5:
        /*0010*/ 	.word	index@(_Z28flash_attn_init_state_kernelPfS_S_S_S_S_)
        /*0014*/ 	.word	0x00000000


	//----- nvinfo : EIATTR_MIN_STACK_SIZE
	.align		4
.L_6:
        /*0018*/ 	.byte	0x04, 0x12
        /*001a*/ 	.short	(.L_8 - .L_7)
	.align		4
.L_7:
        /*001c*/ 	.word	index@(_Z28flash_attn_init_state_kernelPfS_S_S_S_S_)
        /*0020*/ 	.word	0x00000000
.L_8:


//--------------------- .nv.compat                --------------------------
	.section	.nv.compat,"",@"SHT_CUDA_COMPAT_INFO"
	.align	4
        /*0000*/ 	.byte	0x02, 0x09, 0x00, 0x00, 0x02, 0x02, 0x01, 0x00, 0x02, 0x05, 0x05, 0x00, 0x03, 0x07, 0x01, 0x01
        /*0010*/ 	.byte	0x02, 0x03, 0x00, 0x00, 0x02, 0x06, 0x01, 0x00, 0x04, 0x0b, 0x08, 0x00, 0x09, 0x00, 0x00, 0x00
        /*0020*/ 	.byte	0x00, 0x00, 0x00, 0x00


//--------------------- .nv.info._Z28flash_attn_init_state_kernelPfS_S_S_S_S_ --------------------------
	.section	.nv.info._Z28flash_attn_init_state_kernelPfS_S_S_S_S_,"",@"SHT_CUDA_INFO"
	.sectionflags	@""
	.align	4


	//----- nvinfo : EIATTR_CUDA_API_VERSION
	.align		4
        /*0000*/ 	.byte	0x04, 0x37
        /*0002*/ 	.short	(.L_10 - .L_9)
.L_9:
        /*0004*/ 	.word	0x00000082


	//----- nvinfo : EIATTR_KPARAM_INFO
	.align		4
.L_10:
        /*0008*/ 	.byte	0x04, 0x17
        /*000a*/ 	.short	(.L_12 - .L_11)
.L_11:
        /*000c*/ 	.word	0x00000000
        /*0010*/ 	.short	0x0005
        /*0012*/ 	.short	0x0028
        /*0014*/ 	.byte	0x00, 0xf5, 0x21, 0x00


	//----- nvinfo : EIATTR_KPARAM_INFO
	.align		4
.L_12:
        /*0018*/ 	.byte	0x04, 0x17
        /*001a*/ 	.short	(.L_14 - .L_13)
.L_13:
        /*001c*/ 	.word	0x00000000
        /*0020*/ 	.short	0x0004
        /*0022*/ 	.short	0x0020
        /*0024*/ 	.byte	0x00, 0xf5, 0x21, 0x00


	//----- nvinfo : EIATTR_KPARAM_INFO
	.align		4
.L_14:
        /*0028*/ 	.byte	0x04, 0x17
        /*002a*/ 	.short	(.L_16 - .L_15)
.L_15:
        /*002c*/ 	.word	0x00000000
        /*0030*/ 	.short	0x0003
        /*0032*/ 	.short	0x0018
        /*0034*/ 	.byte	0x00, 0xf5, 0x21, 0x00


	//----- nvinfo : EIATTR_KPARAM_INFO
	.align		4
.L_16:
        /*0038*/ 	.byte	0x04, 0x17
        /*003a*/ 	.short	(.L_18 - .L_17)
.L_17:
        /*003c*/ 	.word	0x00000000
        /*0040*/ 	.short	0x0002
        /*0042*/ 	.short	0x0010
        /*0044*/ 	.byte	0x00, 0xf5, 0x21, 0x00


	//----- nvinfo : EIATTR_KPARAM_INFO
	.align		4
.L_18:
        /*0048*/ 	.byte	0x04, 0x17
        /*004a*/ 	.short	(.L_20 - .L_19)
.L_19:
        /*004c*/ 	.word	0x00000000
        /*0050*/ 	.short	0x0001
        /*0052*/ 	.short	0x0008
        /*0054*/ 	.byte	0x00, 0xf5, 0x21, 0x00


	//----- nvinfo : EIATTR_KPARAM_INFO
	.align		4
.L_20:
        /*0058*/ 	.byte	0x04, 0x17
        /*005a*/ 	.short	(.L_22 - .L_21)
.L_21:
        /*005c*/ 	.word	0x00000000
        /*0060*/ 	.short	0x0000
        /*0062*/ 	.short	0x0000
        /*0064*/ 	.byte	0x00, 0xf5, 0x21, 0x00


	//----- nvinfo : EIATTR_SPARSE_MMA_MASK
	.align		4
.L_22:
        /*0068*/ 	.byte	0x03, 0x50
        /*006a*/ 	.short	0x0000


	//----- nvinfo : EIATTR_MAXREG_COUNT
	.align		4
        /*006c*/ 	.byte	0x03, 0x1b
        /*006e*/ 	.short	0x00ff


	//----- nvinfo : EIATTR_MERCURY_ISA_VERSION
	.align		4
        /*0070*/ 	.byte	0x03, 0x5f
        /*0072*/ 	.short	0x0101


	//----- nvinfo : EIATTR_VRC_CTA_INIT_COUNT
	.align		4
        /*0074*/ 	.byte	0x02, 0x4a
	.zero		1
	.zero		1


	//----- nvinfo : EIATTR_EXIT_INSTR_OFFSETS
	.align		4
        /*0078*/ 	.byte	0x04, 0x1c
        /*007a*/ 	.short	(.L_24 - .L_23)


	//   ....[0]....
.L_23:
        /*007c*/ 	.word	0x00000300


	//   ....[1]....
        /*0080*/ 	.word	0x00000400


	//----- nvinfo : EIATTR_CRS_STACK_SIZE
	.align		4
.L_24:
        /*0084*/ 	.byte	0x04, 0x1e
        /*0086*/ 	.short	(.L_26 - .L_25)
.L_25:
        /*0088*/ 	.word	0x00000000


	//----- nvinfo : EIATTR_CBANK_PARAM_SIZE
	.align		4
.L_26:
        /*008c*/ 	.byte	0x03, 0x19
        /*008e*/ 	.short	0x0030


	//----- nvinfo : EIATTR_PARAM_CBANK
	.align		4
        /*0090*/ 	.byte	0x04, 0x0a
        /*0092*/ 	.short	(.L_28 - .L_27)
	.align		4
.L_27:
        /*0094*/ 	.word	index@(.nv.constant0._Z28flash_attn_init_state_kernelPfS_S_S_S_S_)
        /*0098*/ 	.short	0x0380
        /*009a*/ 	.short	0x0030


	//----- nvinfo : EIATTR_SW_WAR
	.align		4
.L_28:
        /*009c*/ 	.byte	0x04, 0x36
        /*009e*/ 	.short	(.L_30 - .L_29)
.L_29:
        /*00a0*/ 	.word	0x00000008
.L_30:


//--------------------- .nv.callgraph             --------------------------
	.section	.nv.callgraph,"",@"SHT_CUDA_CALLGRAPH"
	.align	4
	.sectionentsize	8
	.align		4
        /*0000*/ 	.word	0x00000000
	.align		4
        /*0004*/ 	.word	0xffffffff
	.align		4
        /*0008*/ 	.word	0x00000000
	.align		4
        /*000c*/ 	.word	0xfffffffe
	.align		4
        /*0010*/ 	.word	0x00000000
	.align		4
        /*0014*/ 	.word	0xfffffffd
	.align		4
        /*0018*/ 	.word	0x00000000
	.align		4
        /*001c*/ 	.word	0xfffffffc


//--------------------- .nv.constant4             --------------------------
	.section	.nv.constant4,"a",@progbits
	.align	8
	.align		8
.nv.constant4:
        /*0000*/ 	.dword	o_init
	.align		8
        /*0008*/ 	.dword	l_init
	.align		8
        /*0010*/ 	.dword	m_init


//--------------------- .text._Z28flash_attn_init_state_kernelPfS_S_S_S_S_ --------------------------
	.section	.text._Z28flash_attn_init_state_kernelPfS_S_S_S_S_,"ax",@progbits
	.align	128
        .global         _Z28flash_attn_init_state_kernelPfS_S_S_S_S_
        .type           _Z28flash_attn_init_state_kernelPfS_S_S_S_S_,@function
        .size           _Z28flash_attn_init_state_kernelPfS_S_S_S_S_,(.L_x_5 - _Z28flash_attn_init_state_kernelPfS_S_S_S_S_)
        .other          _Z28flash_attn_init_state_kernelPfS_S_S_S_S_,@"STO_CUDA_ENTRY STV_DEFAULT"
_Z28flash_attn_init_state_kernelPfS_S_S_S_S_:
.text._Z28flash_attn_init_state_kernelPfS_S_S_S_S_:
[----:B------:R-:W-:Y:S01]  /*0000*/  LDC R1, c[0x0][0x37c] ;  /* 0x0000df00ff017b82 */ /* 0x000fe20000000800 */
[----:B------:R-:W0:Y:S07]  /*0010*/  S2R R0, SR_TID.X ;  /* 0x0000000000007919 */ /* 0x000e2e0000002100 */
[----:B------:R-:W1:Y:S01]  /*0020*/  LDC R2, c[0x0][0x364] ;  /* 0x0000d900ff027b82 */ /* 0x000e620000000800 */
[----:B------:R-:W1:Y:S07]  /*0030*/  S2R R3, SR_TID.Y ;  /* 0x0000000000037919 */ /* 0x000e6e0000002200 */
[----:B------:R-:W0:Y:S08]  /*0040*/  S2UR UR5, SR_CTAID.X ;  /* 0x00000000000579c3 */ /* 0x000e300000002500 */
[----:B------:R-:W0:Y:S08]  /*0050*/  LDC R5, c[0x0][0x360] ;  /* 0x0000d800ff057b82 */ /* 0x000e300000000800 */
[----:B------:R-:W1:Y:S01]  /*0060*/  S2UR UR4, SR_CTAID.Y ;  /* 0x00000000000479c3 */ /* 0x000e620000002600 */
[----:B0-----:R-:W-:-:S05]  /*0070*/  IMAD R0, R5, UR5, R0 ;  /* 0x0000000505007c24 */ /* 0x001fca000f8e0200 */
[----:B------:R-:W-:Y:S01]  /*0080*/  ISETP.GE.AND P0, PT, R0, 0x80, PT ;  /* 0x000000800000780c */ /* 0x000fe20003f06270 */
[----:B-1----:R-:W-:Y:S01]  /*0090*/  IMAD R3, R2, UR4, R3 ;  /* 0x0000000402037c24 */ /* 0x002fe2000f8e0203 */
[----:B------:R-:W0:Y:S04]  /*00a0*/  LDCU.64 UR4, c[0x0][0x358] ;  /* 0x00006b00ff0477ac */ /* 0x000e280008000a00 */
[----:B------:R-:W-:-:S13]  /*00b0*/  ISETP.LT.U32.AND P0, PT, R3, 0x40, !P0 ;  /* 0x000000400300780c */ /* 0x000fda0004701070 */
[----:B------:R-:W1:Y:S01]  /*00c0*/  @P0 LDC.64 R6, c[0x0][0x380] ;  /* 0x0000e000ff060b82 */ /* 0x000e620000000a00 */
[----:B------:R-:W-:-:S05]  /*00d0*/  @P0 LEA R5, R3, R0, 0x7 ;  /* 0x0000000003050211 */ /* 0x000fca00078e38ff */
[----:B-1----:R-:W-:Y:S02]  /*00e0*/  @P0 IMAD.WIDE R6, R5, 0x4, R6 ;  /* 0x0000000405060825 */ /* 0x002fe400078e0206 */
[----:B------:R-:W1:Y:S04]  /*00f0*/  LDC.64 R4, c[0x4][RZ] ;  /* 0x01000000ff047b82 */ /* 0x000e680000000a00 */
[----:B0-----:R-:W2:Y:S01]  /*0100*/  @P0 LDG.E R7, desc[UR4][R6.64] ;  /* 0x0000000406070981 */ /* 0x001ea2000c1e1900 */
[----:B------:R-:W-:Y:S01]  /*0110*/  ISETP.GE.AND P1, PT, R0, 0x1, PT ;  /* 0x000000010000780c */ /* 0x000fe20003f26270 */
[----:B------:R-:W-:Y:S03]  /*0120*/  BSSY.RECONVERGENT B0, `(.L_x_0) ;  /* 0x0000015000007945 */ /* 0x000fe60003800200 */
[C---:B------:R-:W-:Y:S01]  /*0130*/  ISETP.LT.U32.AND P1, PT, R3.reuse, 0x40, !P1 ;  /* 0x000000400300780c */ /* 0x040fe20004f21070 */
[----:B-1----:R-:W-:-:S04]  /*0140*/  IMAD.WIDE.U32 R4, R3, 0x200, R4 ;  /* 0x0000020003047825 */ /* 0x002fc800078e0004 */
[----:B------:R-:W-:-:S05]  /*0150*/  IMAD.WIDE R4, R0, 0x4, R4 ;  /* 0x0000000400047825 */ /* 0x000fca00078e0204 */
[----:B--2---:R0:W-:Y:S03]  /*0160*/  @P0 STG.E desc[UR4][R4.64], R7 ;  /* 0x0000000704000986 */ /* 0x0041e6000c101904 */
[----:B------:R-:W-:Y:S05]  /*0170*/  @!P1 BRA `(.L_x_1) ;  /* 0x00000000003c9947 */ /* 0x000fea0003800000 */
[----:B0-----:R-:W0:Y:S01]  /*0180*/  LDC.64 R6, c[0x0][0x388] ;  /* 0x0000e200ff067b82 */ /* 0x001e220000000a00 */
[----:B------:R-:W-:-:S07]  /*0190*/  IADD3 R13, PT, PT, R3, R0, RZ ;  /* 0x00000000030d7210 */ /* 0x000fce0007ffe0ff */
[----:B------:R-:W1:Y:S08]  /*01a0*/  LDC.64 R8, c[0x4][0x8] ;  /* 0x01000200ff087b82 */ /* 0x000e700000000a00 */
[----:B------:R-:W2:Y:S01]  /*01b0*/  LDC.64 R10, c[0x0][0x390] ;  /* 0x0000e400ff0a7b82 */ /* 0x000ea20000000a00 */
[----:B0-----:R-:W-:-:S06]  /*01c0*/  IMAD.WIDE R6, R13, 0x4, R6 ;  /* 0x000000040d067825 */ /* 0x001fcc00078e0206 */
[----:B------:R-:W3:Y:S01]  /*01d0*/  LDG.E R7, desc[UR4][R6.64] ;  /* 0x0000000406077981 */ /* 0x000ee2000c1e1900 */
[----:B-1----:R-:W-:-:S04]  /*01e0*/  IMAD.WIDE.U32 R8, R3, 0x4, R8 ;  /* 0x0000000403087825 */ /* 0x002fc800078e0008 */
[----:B------:R-:W-:-:S04]  /*01f0*/  IMAD.WIDE R8, R0, 0x4, R8 ;  /* 0x0000000400087825 */ /* 0x000fc800078e0208 */
[----:B--2---:R-:W-:Y:S02]  /*0200*/  IMAD.WIDE R10, R13, 0x4, R10 ;  /* 0x000000040d0a7825 */ /* 0x004fe400078e020a */
[----:B------:R-:W0:Y:S01]  /*0210*/  LDC.64 R12, c[0x4][0x10] ;  /* 0x01000400ff0c7b82 */ /* 0x000e220000000a00 */
[----:B---3--:R1:W-:Y:S04]  /*0220*/  STG.E desc[UR4][R8.64], R7 ;  /* 0x0000000708007986 */ /* 0x0083e8000c101904 */
[----:B------:R-:W2:Y:S01]  /*0230*/  LDG.E R11, desc[UR4][R10.64] ;  /* 0x000000040a0b7981 */ /* 0x000ea2000c1e1900 */
[----:B0-----:R-:W-:-:S04]  /*0240*/  IMAD.WIDE.U32 R12, R3, 0x4, R12 ;  /* 0x00000004030c7825 */ /* 0x001fc800078e000c */
[----:B------:R-:W-:-:S05]  /*0250*/  IMAD.WIDE R12, R0, 0x4, R12 ;  /* 0x00000004000c7825 */ /* 0x000fca00078e020c */
[----:B--2---:R1:W-:Y:S02]  /*0260*/  STG.E desc[UR4][R12.64], R11 ;  /* 0x0000000b0c007986 */ /* 0x0043e4000c101904 */
.L_x_1:
[----:B------:R-:W-:Y:S05]  /*0270*/  BSYNC.RECONVERGENT B0 ;  /* 0x0000000000007941 */ /* 0x000fea0003800200 */
.L_x_0:
[----:B------:R-:W-:Y:S04]  /*0280*/  BSSY.RECONVERGENT B0, `(.L_x_2) ;  /* 0x0000007000007945 */ /* 0x000fe80003800200 */
[----:B------:R-:W-:Y:S05]  /*0290*/  @!P0 BRA `(.L_x_3) ;  /* 0x0000000000148947 */ /* 0x000fea0003800000 */
[----:B0-----:R-:W2:Y:S01]  /*02a0*/  LDG.E R5, desc[UR4][R4.64] ;  /* 0x0000000404057981 */ /* 0x001ea2000c1e1900 */
[----:B-1----:R-:W0:Y:S01]  /*02b0*/  LDC.64 R6, c[0x0][0x398] ;  /* 0x0000e600ff067b82 */ /* 0x002e220000000a00 */
[----:B------:R-:W-:-:S05]  /*02c0*/  LEA R9, R3, R0, 0x7 ;  /* 0x0000000003097211 */ /* 0x000fca00078e38ff */
[----:B0-----:R-:W-:-:S05]  /*02d0*/  IMAD.WIDE R6, R9, 0x4, R6 ;  /* 0x0000000409067825 */ /* 0x001fca00078e0206 */
[----:B--2---:R2:W-:Y:S02]  /*02e0*/  STG.E desc[UR4][R6.64], R5 ;  /* 0x0000000506007986 */ /* 0x0045e4000c101904 */
.L_x_3:
[----:B------:R-:W-:Y:S05]  /*02f0*/  BSYNC.RECONVERGENT B0 ;  /* 0x0000000000007941 */ /* 0x000fea0003800200 */
.L_x_2:
[----:B------:R-:W-:Y:S05]  /*0300*/  @!P1 EXIT ;  /* 0x000000000000994d */ /* 0x000fea0003800000 */
[----:B0-2---:R-:W0:Y:S08]  /*0310*/  LDC.64 R4, c[0x4][0x8] ;  /* 0x01000200ff047b82 */ /* 0x005e300000000a00 */
[----:B-1----:R-:W1:Y:S01]  /*0320*/  LDC.64 R8, c[0x4][0x10] ;  /* 0x01000400ff087b82 */ /* 0x002e620000000a00 */
[----:B0-----:R-:W-:-:S04]  /*0330*/  IMAD.WIDE.U32 R4, R3, 0x4, R4 ;  /* 0x0000000403047825 */ /* 0x001fc800078e0004 */
[----:B------:R-:W-:-:S03]  /*0340*/  IMAD.WIDE R6, R0, 0x4, R4 ;  /* 0x0000000400067825 */ /* 0x000fc600078e0204 */
[----:B------:R-:W0:Y:S03]  /*0350*/  LDC.64 R4, c[0x0][0x3a0] ;  /* 0x0000e800ff047b82 */ /* 0x000e260000000a00 */
[----:B------:R-:W2:Y:S01]  /*0360*/  LDG.E R7, desc[UR4][R6.64] ;  /* 0x0000000406077981 */ /* 0x000ea2000c1e1900 */
[C---:B-1----:R-:W-:Y:S01]  /*0370*/  IMAD.WIDE.U32 R8, R3.reuse, 0x4, R8 ;  /* 0x0000000403087825 */ /* 0x042fe200078e0008 */
[----:B------:R-:W-:-:S03]  /*0380*/  IADD3 R11, PT, PT, R3, R0, RZ ;  /* 0x00000000030b7210 */ /* 0x000fc60007ffe0ff */
[----:B------:R-:W-:-:S04]  /*0390*/  IMAD.WIDE R8, R0, 0x4, R8 ;  /* 0x0000000400087825 */ /* 0x000fc800078e0208 */
[C---:B0-----:R-:W-:Y:S02]  /*03a0*/  IMAD.WIDE R2, R11.reuse, 0x4, R4 ;  /* 0x000000040b027825 */ /* 0x041fe400078e0204 */
[----:B------:R-:W0:Y:S03]  /*03b0*/  LDC.64 R4, c[0x0][0x3a8] ;  /* 0x0000ea00ff047b82 */ /* 0x000e260000000a00 */
[----:B--2---:R-:W-:Y:S04]  /*03c0*/  STG.E desc[UR4][R2.64], R7 ;  /* 0x0000000702007986 */ /* 0x004fe8000c101904 */
[----:B------:R-:W2:Y:S01]  /*03d0*/  LDG.E R9, desc[UR4][R8.64] ;  /* 0x0000000408097981 */ /* 0x000ea2000c1e1900 */
[----:B0-----:R-:W-:-:S05]  /*03e0*/  IMAD.WIDE R4, R11, 0x4, R4 ;  /* 0x000000040b047825 */ /* 0x001fca00078e0204 */
[----:B--2---:R-:W-:Y:S01]  /*03f0*/  STG.E desc[UR4][R4.64], R9 ;  /* 0x0000000904007986 */ /* 0x004fe2000c101904 */
[----:B------:R-:W-:Y:S05]  /*0400*/  EXIT ;  /* 0x000000000000794d */ /* 0x000fea0003800000 */
.L_x_4:
[----:B------:R-:W-:-:S00]  /*0410*/  BRA `(.L_x_4) ;  /* 0xfffffffc00fc7947 */ /* 0x000fc0000383ffff */
[----:B------:R-:W-:-:S00]  /*0420*/  NOP ;  /* 0x0000000000007918 */ /* 0x000fc00000000000 */
        /* <DEDUP_REMOVED lines=13> */
.L_x_5:


//--------------------- .nv.shared.reserved.0     --------------------------
	.section	.nv.shared.reserved.0,"aw",@nobits
	.weak		__nv_reservedSMEM_offset_0_alias
	.size		__nv_reservedSMEM_offset_0_alias, 0, 64
	.other		__nv_reservedSMEM_offset_0_alias,@"STO_CUDA_RESERVED_SHARED STV_DEFAULT"
__nv_reservedSMEM_offset_0_alias:
	.zero		0
	.zero		64


//--------------------- .nv.global                --------------------------
	.section	.nv.global,"aw",@nobits
	.align	4
.nv.global:
	.type		m_init,@object
	.size		m_init,(l_init - m_init)
m_init:
	.zero		256
	.type		l_init,@object
	.size		l_init,(o_init - l_init)
l_init:
	.zero		256
	.type		o_init,@object
	.size		o_init,(.L_0 - o_init)
o_init:
	.zero		32768
.L_0:


//--------------------- .nv.constant0._Z28flash_attn_init_state_kernelPfS_S_S_S_S_ --------------------------
	.section	.nv.constant0._Z28flash_attn_init_state_kernelPfS_S_S_S_S_,"a",@progbits
	.sectionflags	@""
	.align	4
.nv.constant0._Z28flash_attn_init_state_kernelPfS_S_S_S_S_:
	.zero		944


//--------------------- SYMBOLS --------------------------

	.type		.nv.reservedSmem.offset0,@object
	.size		.nv.reservedSmem.offset0,0x4
